	.headerflags	@"EF_CUDA_TEXMODE_UNIFIED EF_CUDA_64BIT_ADDRESS EF_CUDA_ACCELERATORS EF_CUDA_SM90 EF_CUDA_VIRTUAL_SM(EF_CUDA_SM90)"
	.elftype	@"ET_EXEC"


//--------------------- .nv.info                  --------------------------
	.section	.nv.info,"",@"SHT_CUDA_INFO"
	.align	4


	//----- nvinfo : EIATTR_REGCOUNT
	.align		4
        /*0000*/ 	.byte	0x04, 0x2f
        /*0002*/ 	.short	(.L_3 - .L_2)
	.align		4
.L_2:
        /*0004*/ 	.word	index@(triton_poi_fused__native_batch_norm_legit_no_training_mul_sigmoid_12)
        /*0008*/ 	.word	0x00000017


	//----- nvinfo : EIATTR_MIN_STACK_SIZE
	.align		4
.L_3:
        /*000c*/ 	.byte	0x04, 0x12
        /*000e*/ 	.short	(.L_5 - .L_4)
	.align		4
.L_4:
        /*0010*/ 	.word	index@(triton_poi_fused__native_batch_norm_legit_no_training_mul_sigmoid_12)
        /*0014*/ 	.word	0x00000000


	//----- nvinfo : EIATTR_FRAME_SIZE
	.align		4
.L_5:
        /*0018*/ 	.byte	0x04, 0x11
        /*001a*/ 	.short	(.L_7 - .L_6)
	.align		4
.L_6:
        /*001c*/ 	.word	index@(triton_poi_fused__native_batch_norm_legit_no_training_mul_sigmoid_12)
        /*0020*/ 	.word	0x00000000


	//----- nvinfo : EIATTR_MIN_STACK_SIZE
	.align		4
.L_7:
        /*0024*/ 	.byte	0x04, 0x12
        /*0026*/ 	.short	(.L_9 - .L_8)
	.align		4
.L_8:
        /*0028*/ 	.word	index@(triton_poi_fused__native_batch_norm_legit_no_training_mul_sigmoid_12)
        /*002c*/ 	.word	0x00000000
.L_9:


//--------------------- .nv.info.triton_poi_fused__native_batch_norm_legit_no_training_mul_sigmoid_12 --------------------------
	.section	.nv.info.triton_poi_fused__native_batch_norm_legit_no_training_mul_sigmoid_12,"",@"SHT_CUDA_INFO"
	.sectionflags	@""
	.align	4


	//----- nvinfo : EIATTR_CUDA_API_VERSION
	.align		4
        /*0000*/ 	.byte	0x04, 0x37
        /*0002*/ 	.short	(.L_11 - .L_10)
.L_10:
        /*0004*/ 	.word	0x0000007c


	//----- nvinfo : EIATTR_KPARAM_INFO
	.align		4
.L_11:
        /*0008*/ 	.byte	0x04, 0x17
        /*000a*/ 	.short	(.L_13 - .L_12)
.L_12:
        /*000c*/ 	.word	0x00000000
        /*0010*/ 	.short	0x0006
        /*0012*/ 	.short	0x0030
        /*0014*/ 	.byte	0x00, 0xf0, 0x11, 0x00


	//----- nvinfo : EIATTR_KPARAM_INFO
	.align		4
.L_13:
        /*0018*/ 	.byte	0x04, 0x17
        /*001a*/ 	.short	(.L_15 - .L_14)
.L_14:
        /*001c*/ 	.word	0x00000000
        /*0020*/ 	.short	0x0005
        /*0022*/ 	.short	0x0028
        /*0024*/ 	.byte	0x00, 0xf4, 0x21, 0x00


	//----- nvinfo : EIATTR_KPARAM_INFO
	.align		4
.L_15:
        /*0028*/ 	.byte	0x04, 0x17
        /*002a*/ 	.short	(.L_17 - .L_16)
.L_16:
        /*002c*/ 	.word	0x00000000
        /*0030*/ 	.short	0x0004
        /*0032*/ 	.short	0x0020
        /*0034*/ 	.byte	0x00, 0xf4, 0x21, 0x00


	//----- nvinfo : EIATTR_KPARAM_INFO
	.align		4
.L_17:
        /*0038*/ 	.byte	0x04, 0x17
        /*003a*/ 	.short	(.L_19 - .L_18)
.L_18:
        /*003c*/ 	.word	0x00000000
        /*0040*/ 	.short	0x0003
        /*0042*/ 	.short	0x0018
        /*0044*/ 	.byte	0x00, 0xf4, 0x21, 0x00


	//----- nvinfo : EIATTR_KPARAM_INFO
	.align		4
.L_19:
        /*0048*/ 	.byte	0x04, 0x17
        /*004a*/ 	.short	(.L_21 - .L_20)
.L_20:
        /*004c*/ 	.word	0x00000000
        /*0050*/ 	.short	0x0002
        /*0052*/ 	.short	0x0010
        /*0054*/ 	.byte	0x00, 0xf4, 0x21, 0x00


	//----- nvinfo : EIATTR_KPARAM_INFO
	.align		4
.L_21:
        /*0058*/ 	.byte	0x04, 0x17
        /*005a*/ 	.short	(.L_23 - .L_22)
.L_22:
        /*005c*/ 	.word	0x00000000
        /*0060*/ 	.short	0x0001
        /*0062*/ 	.short	0x0008
        /*0064*/ 	.byte	0x00, 0xf4, 0x21, 0x00


	//----- nvinfo : EIATTR_KPARAM_INFO
	.align		4
.L_23:
        /*0068*/ 	.byte	0x04, 0x17
        /*006a*/ 	.short	(.L_25 - .L_24)
.L_24:
        /*006c*/ 	.word	0x00000000
        /*0070*/ 	.short	0x0000
        /*0072*/ 	.short	0x0000
        /*0074*/ 	.byte	0x00, 0xf4, 0x21, 0x00


	//----- nvinfo : EIATTR_SPARSE_MMA_MASK
	.align		4
.L_25:
        /*0078*/ 	.byte	0x03, 0x50
        /*007a*/ 	.short	0x0000


	//----- nvinfo : EIATTR_MAXREG_COUNT
	.align		4
        /*007c*/ 	.byte	0x03, 0x1b
        /*007e*/ 	.short	0x00ff


	//----- nvinfo : EIATTR_EXIT_INSTR_OFFSETS
	.align		4
        /*0080*/ 	.byte	0x04, 0x1c
        /*0082*/ 	.short	(.L_27 - .L_26)


	//   ....[0]....
.L_26:
        /*0084*/ 	.word	0x00000580


	//   ....[1]....
        /*0088*/ 	.word	0x000005a0


	//----- nvinfo : EIATTR_REQNTID
	.align		4
.L_27:
        /*008c*/ 	.byte	0x04, 0x10
        /*008e*/ 	.short	(.L_29 - .L_28)
.L_28:
        /*0090*/ 	.word	0x00000080
        /*0094*/ 	.word	0x00000001
        /*0098*/ 	.word	0x00000001


	//----- nvinfo : EIATTR_CBANK_PARAM_SIZE
	.align		4
.L_29:
        /*009c*/ 	.byte	0x03, 0x19
        /*009e*/ 	.short	0x0034


	//----- nvinfo : EIATTR_PARAM_CBANK
	.align		4
        /*00a0*/ 	.byte	0x04, 0x0a
        /*00a2*/ 	.short	(.L_31 - .L_30)
	.align		4
.L_30:
        /*00a4*/ 	.word	index@(.nv.constant0.triton_poi_fused__native_batch_norm_legit_no_training_mul_sigmoid_12)
        /*00a8*/ 	.short	0x0210
        /*00aa*/ 	.short	0x0034


	//----- nvinfo : EIATTR_SW_WAR
	.align		4
.L_31:
        /*00ac*/ 	.byte	0x04, 0x36
        /*00ae*/ 	.short	(.L_33 - .L_32)
.L_32:
        /*00b0*/ 	.word	0x00000008
.L_33:


//--------------------- .nv.callgraph             --------------------------
	.section	.nv.callgraph,"",@"SHT_CUDA_CALLGRAPH"
	.align	4
	.sectionentsize	8
	.align		4
        /*0000*/ 	.word	0x00000000
	.align		4
        /*0004*/ 	.word	0xffffffff
	.align		4
        /*0008*/ 	.word	0x00000000
	.align		4
        /*000c*/ 	.word	0xfffffffe
	.align		4
        /*0010*/ 	.word	0x00000000
	.align		4
        /*0014*/ 	.word	0xfffffffd
	.align		4
        /*0018*/ 	.word	0x00000000
	.align		4
        /*001c*/ 	.word	0xfffffffc


//--------------------- .nv.constant4             --------------------------
	.section	.nv.constant4,"a",@progbits
	.align	8
	.align		8
.nv.constant4:
        /*0000*/ 	.dword	_$_str
	.align		8
        /*0008*/ 	.dword	_$_str_$_2


//--------------------- .text.triton_poi_fused__native_batch_norm_legit_no_training_mul_sigmoid_12 --------------------------
	.section	.text.triton_poi_fused__native_batch_norm_legit_no_training_mul_sigmoid_12,"ax",@progbits
	.align	128
        .global         triton_poi_fused__native_batch_norm_legit_no_training_mul_sigmoid_12
        .type           triton_poi_fused__native_batch_norm_legit_no_training_mul_sigmoid_12,@function
        .size           triton_poi_fused__native_batch_norm_legit_no_training_mul_sigmoid_12,(.L_x_1 - triton_poi_fused__native_batch_norm_legit_no_training_mul_sigmoid_12)
        .other          triton_poi_fused__native_batch_norm_legit_no_training_mul_sigmoid_12,@"STO_CUDA_ENTRY STV_DEFAULT"
triton_poi_fused__native_batch_norm_legit_no_training_mul_sigmoid_12:
.text.triton_poi_fused__native_batch_norm_legit_no_training_mul_sigmoid_12:
[----:B------:R-:W0:Y:S01]  /*0000*/  LDC R1, c[0x0][0x28] ;  /* 0x00000a00ff017b82 */ /* 0x000e220000000800 */
[----:B------:R-:W1:Y:S07]  /*0010*/  S2R R0, SR_TID.X ;  /* 0x0000000000007919 */ /* 0x000e6e0000002100 */
[----:B------:R-:W2:Y:S01]  /*0020*/  LDC.64 R8, c[0x0][0x228] ;  /* 0x00008a00ff087b82 */ /* 0x000ea20000000a00 */
[----:B------:R-:W-:Y:S01]  /*0030*/  ULDC.64 UR4, c[0x0][0x208] ;  /* 0x0000820000047ab9 */ /* 0x000fe20000000a00 */
[----:B------:R-:W3:Y:S06]  /*0040*/  S2R R5, SR_CTAID.X ;  /* 0x0000000000057919 */ /* 0x000eec0000002500 */
[----:B------:R-:W4:Y:S08]  /*0050*/  LDC.64 R14, c[0x0][0x220] ;  /* 0x00008800ff0e7b82 */ /* 0x000f300000000a00 */
[----:B------:R-:W5:Y:S08]  /*0060*/  LDC.64 R12, c[0x0][0x218] ;  /* 0x00008600ff0c7b82 */ /* 0x000f700000000a00 */
[----:B------:R-:W5:Y:S01]  /*0070*/  LDC.64 R16, c[0x0][0x230] ;  /* 0x00008c00ff107b82 */ /* 0x000f620000000a00 */
[----:B-1----:R-:W-:-:S07]  /*0080*/  SHF.L.U32 R0, R0, 0x1, RZ ;  /* 0x0000000100007819 */ /* 0x002fce00000006ff */
[----:B------:R-:W1:Y:S01]  /*0090*/  LDC.64 R18, c[0x0][0x238] ;  /* 0x00008e00ff127b82 */ /* 0x000e620000000a00 */
[----:B---3--:R-:W-:Y:S02]  /*00a0*/  SHF.R.S32.HI R3, RZ, 0x17, R5 ;  /* 0x00000017ff037819 */ /* 0x008fe40000011405 */
[----:B------:R-:W-:Y:S02]  /*00b0*/  LOP3.LUT R0, R0, 0xfe, RZ, 0xc0, !PT ;  /* 0x000000fe00007812 */ /* 0x000fe400078ec0ff */
[----:B------:R-:W-:Y:S02]  /*00c0*/  SGXT R3, R3, 0x1 ;  /* 0x000000010303781a */ /* 0x000fe40000000200 */
[----:B------:R-:W-:-:S04]  /*00d0*/  LEA R0, R5, R0, 0x8 ;  /* 0x0000000005007211 */ /* 0x000fc800078e40ff */
[----:B------:R-:W-:Y:S02]  /*00e0*/  LEA.HI R3, R3, R0, RZ, 0x8 ;  /* 0x0000000003037211 */ /* 0x000fe400078f40ff */
[----:B------:R-:W-:Y:S02]  /*00f0*/  ISETP.GE.AND P0, PT, R0, 0x400, PT ;  /* 0x000004000000780c */ /* 0x000fe40003f06270 */
[----:B------:R-:W-:-:S04]  /*0100*/  LOP3.LUT R3, R3, 0xffffff00, RZ, 0xc0, !PT ;  /* 0xffffff0003037812 */ /* 0x000fc800078ec0ff */
[----:B------:R-:W-:Y:S02]  /*0110*/  IADD3 R11, R0, -R3, RZ ;  /* 0x80000003000b7210 */ /* 0x000fe40007ffe0ff */
[----:B------:R-:W-:-:S03]  /*0120*/  CS2R R2, SRZ ;  /* 0x0000000000027805 */ /* 0x000fc6000001ff00 */
[----:B--2---:R-:W-:-:S05]  /*0130*/  IMAD.WIDE R8, R11, 0x4, R8 ;  /* 0x000000040b087825 */ /* 0x004fca00078e0208 */
[----:B------:R2:W3:Y:S01]  /*0140*/  @!P0 LDG.E.EL.64 R2, desc[UR4][R8.64] ;  /* 0x0000000408028981 */ /* 0x0004e2000c2e1b00 */
[----:B------:R-:W-:Y:S02]  /*0150*/  CS2R R4, SRZ ;  /* 0x0000000000047805 */ /* 0x000fe4000001ff00 */
[----:B------:R-:W-:Y:S01]  /*0160*/  CS2R R6, SRZ ;  /* 0x0000000000067805 */ /* 0x000fe2000001ff00 */
[----:B----4-:R-:W-:-:S04]  /*0170*/  IMAD.WIDE R14, R11, 0x4, R14 ;  /* 0x000000040b0e7825 */ /* 0x010fc800078e020e */
[----:B-----5:R-:W-:Y:S01]  /*0180*/  IMAD.WIDE R12, R0, 0x4, R12 ;  /* 0x00000004000c7825 */ /* 0x020fe200078e020c */
[----:B------:R4:W5:Y:S01]  /*0190*/  @!P0 LDG.E.EL.64 R4, desc[UR4][R14.64] ;  /* 0x000000040e048981 */ /* 0x000962000c2e1b00 */
[----:B--2---:R-:W-:Y:S02]  /*01a0*/  CS2R R8, SRZ ;  /* 0x0000000000087805 */ /* 0x004fe4000001ff00 */
[C---:B0-----:R-:W-:Y:S01]  /*01b0*/  IMAD.WIDE R16, R11.reuse, 0x4, R16 ;  /* 0x000000040b107825 */ /* 0x041fe200078e0210 */
[----:B------:R0:W5:Y:S03]  /*01c0*/  @!P0 LDG.E.64 R6, desc[UR4][R12.64] ;  /* 0x000000040c068981 */ /* 0x000166000c1e1b00 */
[----:B-1----:R-:W-:Y:S01]  /*01d0*/  IMAD.WIDE R18, R11, 0x4, R18 ;  /* 0x000000040b127825 */ /* 0x002fe200078e0212 */
[----:B------:R-:W-:-:S04]  /*01e0*/  CS2R R10, SRZ ;  /* 0x00000000000a7805 */ /* 0x000fc8000001ff00 */
[----:B------:R-:W2:Y:S04]  /*01f0*/  @!P0 LDG.E.EL.64 R8, desc[UR4][R18.64] ;  /* 0x0000000412088981 */ /* 0x000ea8000c2e1b00 */
[----:B------:R-:W2:Y:S01]  /*0200*/  @!P0 LDG.E.EL.64 R10, desc[UR4][R16.64] ;  /* 0x00000004100a8981 */ /* 0x000ea2000c2e1b00 */
[----:B---3--:R-:W-:Y:S01]  /*0210*/  FADD R2, R2, 0.0010000000474974513054 ;  /* 0x3a83126f02027421 */ /* 0x008fe20000000000 */
[----:B------:R-:W-:-:S03]  /*0220*/  FADD R3, R3, 0.0010000000474974513054 ;  /* 0x3a83126f03037421 */ /* 0x000fc60000000000 */
[----:B------:R-:W1:Y:S08]  /*0230*/  MUFU.SQRT R20, R2 ;  /* 0x0000000200147308 */ /* 0x000e700000002000 */
[----:B----4-:R-:W3:Y:S01]  /*0240*/  MUFU.SQRT R14, R3 ;  /* 0x00000003000e7308 */ /* 0x010ee20000002000 */
[C---:B-1----:R-:W-:Y:S02]  /*0250*/  FSETP.GT.AND P1, PT, R20.reuse, 8.50705917302346158658e+37, PT ;  /* 0x7e8000001400780b */ /* 0x042fe40003f24000 */
[----:B------:R-:W-:-:S02]  /*0260*/  FSETP.GEU.AND P3, PT, R20, 1.175494350822287508e-38, PT ;  /* 0x008000001400780b */ /* 0x000fc40003f6e000 */
[C---:B---3--:R-:W-:Y:S02]  /*0270*/  FSETP.GT.AND P2, PT, R14.reuse, 8.50705917302346158658e+37, PT ;  /* 0x7e8000000e00780b */ /* 0x048fe40003f44000 */
[----:B------:R-:W-:-:S07]  /*0280*/  FSETP.GEU.AND P4, PT, R14, 1.175494350822287508e-38, PT ;  /* 0x008000000e00780b */ /* 0x000fce0003f8e000 */
[----:B------:R-:W-:Y:S01]  /*0290*/  @P1 FMUL R20, R20, 0.25 ;  /* 0x3e80000014141820 */ /* 0x000fe20000400000 */
[----:B------:R-:W-:-:S03]  /*02a0*/  HFMA2.MMA R2, -RZ, RZ, 1.625, 0 ;  /* 0x3e800000ff027435 */ /* 0x000fc600000001ff */
[----:B------:R-:W-:Y:S01]  /*02b0*/  @!P3 FMUL R20, R20, 16777216 ;  /* 0x4b8000001414b820 */ /* 0x000fe20000400000 */
[----:B------:R-:W-:-:S05]  /*02c0*/  @P2 FMUL R14, R14, 0.25 ;  /* 0x3e8000000e0e2820 */ /* 0x000fca0000400000 */
[----:B------:R-:W1:Y:S01]  /*02d0*/  MUFU.RCP R20, R20 ;  /* 0x0000001400147308 */ /* 0x000e620000001000 */
[----:B------:R-:W-:Y:S01]  /*02e0*/  @!P4 FMUL R14, R14, 16777216 ;  /* 0x4b8000000e0ec820 */ /* 0x000fe20000400000 */
[----:B------:R-:W-:-:S06]  /*02f0*/  FSEL R3, R2, 1, P1 ;  /* 0x3f80000002037808 */ /* 0x000fcc0000800000 */
[----:B------:R-:W3:Y:S01]  /*0300*/  MUFU.RCP R14, R14 ;  /* 0x0000000e000e7308 */ /* 0x000ee20000001000 */
[----:B------:R-:W-:Y:S01]  /*0310*/  @!P3 FMUL R3, R3, 16777216 ;  /* 0x4b8000000303b820 */ /* 0x000fe20000400000 */
[----:B0-----:R-:W-:Y:S01]  /*0320*/  FSEL R13, R2, 1, P2 ;  /* 0x3f800000020d7808 */ /* 0x001fe20001000000 */
[----:B-----5:R-:W-:Y:S02]  /*0330*/  FADD R4, -R4, R6 ;  /* 0x0000000604047221 */ /* 0x020fe40000000100 */
[----:B-1----:R-:W-:Y:S02]  /*0340*/  FMUL R3, R20, R3 ;  /* 0x0000000314037220 */ /* 0x002fe40000400000 */
[----:B------:R-:W-:Y:S01]  /*0350*/  @!P4 FMUL R13, R13, 16777216 ;  /* 0x4b8000000d0dc820 */ /* 0x000fe20000400000 */
[----:B------:R-:W-:Y:S01]  /*0360*/  FADD R5, -R5, R7 ;  /* 0x0000000705057221 */ /* 0x000fe20000000100 */
[----:B------:R-:W-:Y:S02]  /*0370*/  FMUL R3, R4, R3 ;  /* 0x0000000304037220 */ /* 0x000fe40000400000 */
[----:B---3--:R-:W-:-:S02]  /*0380*/  FMUL R4, R14, R13 ;  /* 0x0000000d0e047220 */ /* 0x008fc40000400000 */
[----:B--2---:R-:W-:Y:S02]  /*0390*/  FFMA R8, R3, R10, R8 ;  /* 0x0000000a03087223 */ /* 0x004fe40000000008 */
[----:B------:R-:W-:Y:S02]  /*03a0*/  FMUL R4, R5, R4 ;  /* 0x0000000405047220 */ /* 0x000fe40000400000 */
[----:B------:R-:W-:Y:S02]  /*03b0*/  FADD R3, RZ, -R8 ;  /* 0x80000008ff037221 */ /* 0x000fe40000000000 */
[----:B------:R-:W-:Y:S02]  /*03c0*/  FFMA R9, R4, R11, R9 ;  /* 0x0000000b04097223 */ /* 0x000fe40000000009 */
[----:B------:R-:W-:Y:S02]  /*03d0*/  FMUL R4, R3, 1.4426950216293334961 ;  /* 0x3fb8aa3b03047820 */ /* 0x000fe40000400000 */
[----:B------:R-:W-:-:S04]  /*03e0*/  FADD R3, RZ, -R9 ;  /* 0x80000009ff037221 */ /* 0x000fc80000000000 */
[----:B------:R-:W-:Y:S01]  /*03f0*/  FMUL R6, R3, 1.4426950216293334961 ;  /* 0x3fb8aa3b03067820 */ /* 0x000fe20000400000 */
[----:B------:R-:W-:-:S04]  /*0400*/  FSETP.GEU.AND P1, PT, R4, -126, PT ;  /* 0xc2fc00000400780b */ /* 0x000fc80003f2e000 */
[----:B------:R-:W-:-:S09]  /*0410*/  FSETP.GEU.AND P2, PT, R6, -126, PT ;  /* 0xc2fc00000600780b */ /* 0x000fd20003f4e000 */
[----:B------:R-:W-:-:S04]  /*0420*/  @!P1 FMUL R4, R4, 0.5 ;  /* 0x3f00000004049820 */ /* 0x000fc80000400000 */
[----:B------:R-:W-:Y:S01]  /*0430*/  @!P2 FMUL R6, R6, 0.5 ;  /* 0x3f0000000606a820 */ /* 0x000fe20000400000 */
[----:B------:R-:W0:Y:S08]  /*0440*/  MUFU.EX2 R3, R4 ;  /* 0x0000000400037308 */ /* 0x000e300000000800 */
[----:B------:R-:W1:Y:S01]  /*0450*/  MUFU.EX2 R5, R6 ;  /* 0x0000000600057308 */ /* 0x000e620000000800 */
[----:B0-----:R-:W-:-:S04]  /*0460*/  @!P1 FMUL R3, R3, R3 ;  /* 0x0000000303039220 */ /* 0x001fc80000400000 */
[----:B------:R-:W-:Y:S01]  /*0470*/  FADD R7, R3, 1 ;  /* 0x3f80000003077421 */ /* 0x000fe20000000000 */
[----:B-1----:R-:W-:-:S04]  /*0480*/  @!P2 FMUL R5, R5, R5 ;  /* 0x000000050505a220 */ /* 0x002fc80000400000 */
[----:B------:R-:W-:Y:S01]  /*0490*/  FADD R10, R5, 1 ;  /* 0x3f800000050a7421 */ /* 0x000fe20000000000 */
[----:B------:R-:W-:Y:S01]  /*04a0*/  FSETP.GT.AND P1, PT, R7, 8.50705917302346158658e+37, PT ;  /* 0x7e8000000700780b */ /* 0x000fe20003f24000 */
[----:B------:R-:W0:Y:S03]  /*04b0*/  LDC.64 R4, c[0x0][0x210] ;  /* 0x00008400ff047b82 */ /* 0x000e260000000a00 */
[----:B------:R-:W-:-:S09]  /*04c0*/  FSETP.GT.AND P2, PT, R10, 8.50705917302346158658e+37, PT ;  /* 0x7e8000000a00780b */ /* 0x000fd20003f44000 */
[----:B------:R-:W-:-:S04]  /*04d0*/  @P1 FMUL R7, R7, 0.25 ;  /* 0x3e80000007071820 */ /* 0x000fc80000400000 */
[----:B------:R-:W-:Y:S02]  /*04e0*/  @P2 FMUL R10, R10, 0.25 ;  /* 0x3e8000000a0a2820 */ /* 0x000fe40000400000 */
[----:B------:R-:W1:Y:S08]  /*04f0*/  MUFU.RCP R7, R7 ;  /* 0x0000000700077308 */ /* 0x000e700000001000 */
[----:B------:R-:W2:Y:S01]  /*0500*/  MUFU.RCP R10, R10 ;  /* 0x0000000a000a7308 */ /* 0x000ea20000001000 */
[----:B------:R-:W-:-:S02]  /*0510*/  FSEL R6, R2, 1, P1 ;  /* 0x3f80000002067808 */ /* 0x000fc40000800000 */
[----:B------:R-:W-:-:S03]  /*0520*/  FSEL R3, R2, 1, P2 ;  /* 0x3f80000002037808 */ /* 0x000fc60001000000 */
[----:B-1----:R-:W-:-:S04]  /*0530*/  FMUL R11, R7, R6 ;  /* 0x00000006070b7220 */ /* 0x002fc80000400000 */
[----:B------:R-:W-:Y:S01]  /*0540*/  FMUL R8, R8, R11 ;  /* 0x0000000b08087220 */ /* 0x000fe20000400000 */
[----:B--2---:R-:W-:Y:S01]  /*0550*/  FMUL R6, R10, R3 ;  /* 0x000000030a067220 */ /* 0x004fe20000400000 */
[----:B0-----:R-:W-:-:S04]  /*0560*/  IMAD.WIDE R2, R0, 0x4, R4 ;  /* 0x0000000400027825 */ /* 0x001fc800078e0204 */
[----:B------:R-:W-:Y:S01]  /*0570*/  FMUL R9, R9, R6 ;  /* 0x0000000609097220 */ /* 0x000fe20000400000 */
[----:B------:R-:W-:Y:S06]  /*0580*/  @P0 EXIT ;  /* 0x000000000000094d */ /* 0x000fec0003800000 */
[----:B------:R-:W-:Y:S01]  /*0590*/  STG.E.64 desc[UR4][R2.64], R8 ;  /* 0x0000000802007986 */ /* 0x000fe2000c101b04 */
[----:B------:R-:W-:Y:S05]  /*05a0*/  EXIT ;  /* 0x000000000000794d */ /* 0x000fea0003800000 */
.L_x_0:
[----:B------:R-:W-:-:S00]  /*05b0*/  BRA `(.L_x_0) ;  /* 0xfffffffc00fc7947 */ /* 0x000fc0000383ffff */
[----:B------:R-:W-:-:S00]  /*05c0*/  NOP ;  /* 0x0000000000007918 */ /* 0x000fc00000000000 */
        /* <DEDUP_REMOVED lines=11> */
.L_x_1:


//--------------------- .nv.global.init           --------------------------
	.section	.nv.global.init,"aw",@progbits
.nv.global.init:
	.type		_$_str,@object
	.size		_$_str,(_$_str_$_2 - _$_str)
_$_str:
        /*0000*/ 	.byte	0x5f, 0x5f, 0x43, 0x55, 0x44, 0x41, 0x5f, 0x46, 0x54, 0x5a, 0x00
	.type		_$_str_$_2,@object
	.size		_$_str_$_2,(.L_1 - _$_str_$_2)
_$_str_$_2:
        /*000b*/ 	.byte	0x5f, 0x5f, 0x43, 0x55, 0x44, 0x41, 0x5f, 0x50, 0x52, 0x45, 0x43, 0x5f, 0x53, 0x51, 0x52, 0x54
        /*001b*/ 	.byte	0x00
.L_1:


//--------------------- .nv.constant0.triton_poi_fused__native_batch_norm_legit_no_training_mul_sigmoid_12 --------------------------
	.section	.nv.constant0.triton_poi_fused__native_batch_norm_legit_no_training_mul_sigmoid_12,"a",@progbits
	.sectionflags	@""
	.align	4
.nv.constant0.triton_poi_fused__native_batch_norm_legit_no_training_mul_sigmoid_12:
	.zero		580
